//
// Generated by NVIDIA NVVM Compiler
//
// Compiler Build ID: CL-36424714
// Cuda compilation tools, release 13.0, V13.0.88
// Based on NVVM 20.0.0
//

.version 9.0
.target sm_100
.address_size 64

	// .globl	_Z18FP16GeluCUDAKernelILi1EEvPK6__halfPS0_i

.visible .entry _Z18FP16GeluCUDAKernelILi1EEvPK6__halfPS0_i(
	.param .u64 .ptr .align 1 _Z18FP16GeluCUDAKernelILi1EEvPK6__halfPS0_i_param_0,
	.param .u64 .ptr .align 1 _Z18FP16GeluCUDAKernelILi1EEvPK6__halfPS0_i_param_1,
	.param .u32 _Z18FP16GeluCUDAKernelILi1EEvPK6__halfPS0_i_param_2
)
{
	.reg .pred 	%p<5>;
	.reg .b16 	%rs<3>;
	.reg .b32 	%r<11>;
	.reg .b32 	%f<24>;
	.reg .b64 	%rd<8>;

	ld.param.u64 	%rd3, [_Z18FP16GeluCUDAKernelILi1EEvPK6__halfPS0_i_param_0];
	ld.param.u64 	%rd4, [_Z18FP16GeluCUDAKernelILi1EEvPK6__halfPS0_i_param_1];
	ld.param.u32 	%r6, [_Z18FP16GeluCUDAKernelILi1EEvPK6__halfPS0_i_param_2];
	mov.u32 	%r7, %tid.x;
	mov.u32 	%r8, %ctaid.x;
	mov.u32 	%r1, %ntid.x;
	mad.lo.s32 	%r10, %r8, %r1, %r7;
	setp.ge.s32 	%p1, %r10, %r6;
	@%p1 bra 	$L__BB0_3;
	mov.u32 	%r9, %nctaid.x;
	mul.lo.s32 	%r3, %r1, %r9;
	cvta.to.global.u64 	%rd1, %rd3;
	cvta.to.global.u64 	%rd2, %rd4;
$L__BB0_2:
	mul.wide.s32 	%rd5, %r10, 2;
	add.s64 	%rd6, %rd1, %rd5;
	ld.global.u16 	%rs1, [%rd6];
	// begin inline asm
	{  cvt.f32.f16 %f1, %rs1;}

	// end inline asm
	mul.f32 	%f3, %f1, 0f3D372713;
	mul.f32 	%f4, %f1, %f3;
	fma.rn.f32 	%f5, %f1, %f4, %f1;
	mul.f32 	%f6, %f5, 0f3F4C422A;
	mul.f32 	%f7, %f1, 0f3F000000;
	abs.f32 	%f8, %f6;
	mul.f32 	%f9, %f8, 0f4038AA3B;
	ex2.approx.ftz.f32 	%f10, %f9;
	add.f32 	%f11, %f10, 0f3F800000;
	rcp.approx.ftz.f32 	%f12, %f11;
	fma.rn.f32 	%f13, %f12, 0fC0000000, 0f3F800000;
	setp.ge.f32 	%p2, %f8, 0f41102CB4;
	selp.f32 	%f14, 0f3F800000, %f13, %p2;
	copysign.f32 	%f15, %f6, %f14;
	mul.f32 	%f16, %f6, %f6;
	fma.rn.f32 	%f17, %f16, 0f3C80F082, 0fBD563CAE;
	fma.rn.f32 	%f18, %f17, %f16, 0f3E085941;
	fma.rn.f32 	%f19, %f18, %f16, 0fBEAAA9ED;
	fma.rn.f32 	%f20, %f19, %f16, 0f00000000;
	fma.rn.f32 	%f21, %f20, %f6, %f6;
	setp.ge.f32 	%p3, %f8, 0f3F19999A;
	selp.f32 	%f22, %f15, %f21, %p3;
	add.f32 	%f23, %f22, 0f3F800000;
	mul.f32 	%f2, %f7, %f23;
	// begin inline asm
	{  cvt.rn.f16.f32 %rs2, %f2;}

	// end inline asm
	add.s64 	%rd7, %rd2, %rd5;
	st.global.u16 	[%rd7], %rs2;
	add.s32 	%r10, %r10, %r3;
	setp.lt.s32 	%p4, %r10, %r6;
	@%p4 bra 	$L__BB0_2;
$L__BB0_3:
	ret;

}


// ===== COMPILED SASS (sm_100) =====

	.target	sm_100

	.elftype	@"ET_EXEC"


//--------------------- .note.nv.tkinfo           --------------------------
	.section	.note.nv.tkinfo,"",@"SHT_NOTE"
	.sectionflags	@"SHF_NOTE_NV_TKINFO"
	.tkinfo
        /*0018*/ 	.word	0x00000002
        /*0030*/ 	.string	""
        /*0030*/ 	.string	"ptxas"
        /*0030*/ 	.string	"Cuda compilation tools, release 13.0, V13.0.88"
        /*0030*/ 	.string	"Build cuda_13.0.r13.0/compiler.36424714_0"
        /*0030*/ 	.string	"-arch sm_100 -m 64 "



//--------------------- .note.nv.cuinfo           --------------------------
	.section	.note.nv.cuinfo,"",@"SHT_NOTE"
	.sectionflags	@"SHF_NOTE_NV_CUINFO"
        /*0018*/ 	.short	0x0002
        /*001a*/ 	.short	0x0064
        /*001c*/ 	.short	0x0082
	.zero		2


//--------------------- .nv.info                  --------------------------
	.section	.nv.info,"",@"SHT_CUDA_INFO"
	.align	4


	//----- nvinfo : EIATTR_REGCOUNT
	.align		4
        /*0000*/ 	.byte	0x04, 0x2f
        /*0002*/ 	.short	(.L_1 - .L_0)
	.align		4
.L_0:
        /*0004*/ 	.word	index@(_Z18FP16GeluCUDAKernelILi1EEvPK6__halfPS0_i)
        /*0008*/ 	.word	0x00000011


	//----- nvinfo : EIATTR_FRAME_SIZE
	.align		4
.L_1:
        /*000c*/ 	.byte	0x04, 0x11
        /*000e*/ 	.short	(.L_3 - .L_2)
	.align		4
.L_2:
        /*0010*/ 	.word	index@(_Z18FP16GeluCUDAKernelILi1EEvPK6__halfPS0_i)
        /*0014*/ 	.word	0x00000000


	//----- nvinfo : EIATTR_MIN_STACK_SIZE
	.align		4
.L_3:
        /*0018*/ 	.byte	0x04, 0x12
        /*001a*/ 	.short	(.L_5 - .L_4)
	.align		4
.L_4:
        /*001c*/ 	.word	index@(_Z18FP16GeluCUDAKernelILi1EEvPK6__halfPS0_i)
        /*0020*/ 	.word	0x00000000
.L_5:


//--------------------- .nv.compat                --------------------------
	.section	.nv.compat,"",@"SHT_CUDA_COMPAT_INFO"
	.align	4
        /*0000*/ 	.byte	0x02, 0x09, 0x00, 0x00, 0x02, 0x02, 0x01, 0x00, 0x02, 0x05, 0x05, 0x00, 0x03, 0x07, 0x01, 0x01
        /*0010*/ 	.byte	0x02, 0x03, 0x00, 0x00, 0x02, 0x06, 0x01, 0x00, 0x04, 0x0b, 0x08, 0x00, 0x01, 0x00, 0x00, 0x00
        /*0020*/ 	.byte	0x00, 0x00, 0x00, 0x00


//--------------------- .nv.info._Z18FP16GeluCUDAKernelILi1EEvPK6__halfPS0_i --------------------------
	.section	.nv.info._Z18FP16GeluCUDAKernelILi1EEvPK6__halfPS0_i,"",@"SHT_CUDA_INFO"
	.sectionflags	@""
	.align	4


	//----- nvinfo : EIATTR_CUDA_API_VERSION
	.align		4
        /*0000*/ 	.byte	0x04, 0x37
        /*0002*/ 	.short	(.L_7 - .L_6)
.L_6:
        /*0004*/ 	.word	0x00000082


	//----- nvinfo : EIATTR_KPARAM_INFO
	.align		4
.L_7:
        /*0008*/ 	.byte	0x04, 0x17
        /*000a*/ 	.short	(.L_9 - .L_8)
.L_8:
        /*000c*/ 	.word	0x00000000
        /*0010*/ 	.short	0x0002
        /*0012*/ 	.short	0x0010
        /*0014*/ 	.byte	0x00, 0xf0, 0x11, 0x00


	//----- nvinfo : EIATTR_KPARAM_INFO
	.align		4
.L_9:
        /*0018*/ 	.byte	0x04, 0x17
        /*001a*/ 	.short	(.L_11 - .L_10)
.L_10:
        /*001c*/ 	.word	0x00000000
        /*0020*/ 	.short	0x0001
        /*0022*/ 	.short	0x0008
        /*0024*/ 	.byte	0x00, 0xf5, 0x21, 0x00


	//----- nvinfo : EIATTR_KPARAM_INFO
	.align		4
.L_11:
        /*0028*/ 	.byte	0x04, 0x17
        /*002a*/ 	.short	(.L_13 - .L_12)
.L_12:
        /*002c*/ 	.word	0x00000000
        /*0030*/ 	.short	0x0000
        /*0032*/ 	.short	0x0000
        /*0034*/ 	.byte	0x00, 0xf5, 0x21, 0x00


	//----- nvinfo : EIATTR_SPARSE_MMA_MASK
	.align		4
.L_13:
        /*0038*/ 	.byte	0x03, 0x50
        /*003a*/ 	.short	0x0000


	//----- nvinfo : EIATTR_MAXREG_COUNT
	.align		4
        /*003c*/ 	.byte	0x03, 0x1b
        /*003e*/ 	.short	0x00ff


	//----- nvinfo : EIATTR_MERCURY_ISA_VERSION
	.align		4
        /*0040*/ 	.byte	0x03, 0x5f
        /*0042*/ 	.short	0x0101


	//----- nvinfo : EIATTR_VRC_CTA_INIT_COUNT
	.align		4
        /*0044*/ 	.byte	0x02, 0x4a
	.zero		1
	.zero		1


	//----- nvinfo : EIATTR_EXIT_INSTR_OFFSETS
	.align		4
        /*0048*/ 	.byte	0x04, 0x1c
        /*004a*/ 	.short	(.L_15 - .L_14)


	//   ....[0]....
.L_14:
        /*004c*/ 	.word	0x00000070


	//   ....[1]....
        /*0050*/ 	.word	0x000002e0


	//----- nvinfo : EIATTR_CRS_STACK_SIZE
	.align		4
.L_15:
        /*0054*/ 	.byte	0x04, 0x1e
        /*0056*/ 	.short	(.L_17 - .L_16)
.L_16:
        /*0058*/ 	.word	0x00000000


	//----- nvinfo : EIATTR_CBANK_PARAM_SIZE
	.align		4
.L_17:
        /*005c*/ 	.byte	0x03, 0x19
        /*005e*/ 	.short	0x0014


	//----- nvinfo : EIATTR_PARAM_CBANK
	.align		4
        /*0060*/ 	.byte	0x04, 0x0a
        /*0062*/ 	.short	(.L_19 - .L_18)
	.align		4
.L_18:
        /*0064*/ 	.word	index@(.nv.constant0._Z18FP16GeluCUDAKernelILi1EEvPK6__halfPS0_i)
        /*0068*/ 	.short	0x0380
        /*006a*/ 	.short	0x0014


	//----- nvinfo : EIATTR_SW_WAR
	.align		4
.L_19:
        /*006c*/ 	.byte	0x04, 0x36
        /*006e*/ 	.short	(.L_21 - .L_20)
.L_20:
        /*0070*/ 	.word	0x00000008
.L_21:


//--------------------- .nv.callgraph             --------------------------
	.section	.nv.callgraph,"",@"SHT_CUDA_CALLGRAPH"
	.align	4
	.sectionentsize	8
	.align		4
        /*0000*/ 	.word	0x00000000
	.align		4
        /*0004*/ 	.word	0xffffffff
	.align		4
        /*0008*/ 	.word	0x00000000
	.align		4
        /*000c*/ 	.word	0xfffffffe
	.align		4
        /*0010*/ 	.word	0x00000000
	.align		4
        /*0014*/ 	.word	0xfffffffd
	.align		4
        /*0018*/ 	.word	0x00000000
	.align		4
        /*001c*/ 	.word	0xfffffffc


//--------------------- .text._Z18FP16GeluCUDAKernelILi1EEvPK6__halfPS0_i --------------------------
	.section	.text._Z18FP16GeluCUDAKernelILi1EEvPK6__halfPS0_i,"ax",@progbits
	.align	128
        .global         _Z18FP16GeluCUDAKernelILi1EEvPK6__halfPS0_i
        .type           _Z18FP16GeluCUDAKernelILi1EEvPK6__halfPS0_i,@function
        .size           _Z18FP16GeluCUDAKernelILi1EEvPK6__halfPS0_i,(.L_x_2 - _Z18FP16GeluCUDAKernelILi1EEvPK6__halfPS0_i)
        .other          _Z18FP16GeluCUDAKernelILi1EEvPK6__halfPS0_i,@"STO_CUDA_ENTRY STV_DEFAULT"
_Z18FP16GeluCUDAKernelILi1EEvPK6__halfPS0_i:
.text._Z18FP16GeluCUDAKernelILi1EEvPK6__halfPS0_i:
[----:B------:R-:W-:Y:S01]  /*0000*/  LDC R1, c[0x0][0x37c] ;  /* 0x0000df00ff017b82 */ /* 0x000fe20000000800 */
[----:B------:R-:W0:Y:S07]  /*0010*/  S2R R7, SR_TID.X ;  /* 0x0000000000077919 */ /* 0x000e2e0000002100 */
[----:B------:R-:W0:Y:S01]  /*0020*/  S2UR UR4, SR_CTAID.X ;  /* 0x00000000000479c3 */ /* 0x000e220000002500 */
[----:B------:R-:W1:Y:S07]  /*0030*/  LDCU UR5, c[0x0][0x390] ;  /* 0x00007200ff0577ac */ /* 0x000e6e0008000800 */
[----:B------:R-:W0:Y:S02]  /*0040*/  LDC R6, c[0x0][0x360] ;  /* 0x0000d800ff067b82 */ /* 0x000e240000000800 */
[----:B0-----:R-:W-:-:S05]  /*0050*/  IMAD R7, R6, UR4, R7 ;  /* 0x0000000406077c24 */ /* 0x001fca000f8e0207 */
[----:B-1----:R-:W-:-:S13]  /*0060*/  ISETP.GE.AND P0, PT, R7, UR5, PT ;  /* 0x0000000507007c0c */ /* 0x002fda000bf06270 */
[----:B------:R-:W-:Y:S05]  /*0070*/  @P0 EXIT ;  /* 0x000000000000094d */ /* 0x000fea0003800000 */
[----:B------:R-:W0:Y:S01]  /*0080*/  LDC.64 R2, c[0x0][0x380] ;  /* 0x0000e000ff027b82 */ /* 0x000e220000000a00 */
[----:B------:R-:W1:Y:S01]  /*0090*/  LDCU UR4, c[0x0][0x370] ;  /* 0x00006e00ff0477ac */ /* 0x000e620008000800 */
[----:B------:R-:W2:Y:S06]  /*00a0*/  LDCU.64 UR6, c[0x0][0x358] ;  /* 0x00006b00ff0677ac */ /* 0x000eac0008000a00 */
[----:B------:R-:W3:Y:S01]  /*00b0*/  LDC.64 R4, c[0x0][0x388] ;  /* 0x0000e200ff047b82 */ /* 0x000ee20000000a00 */
[----:B-1----:R-:W-:-:S07]  /*00c0*/  IMAD R6, R6, UR4, RZ ;  /* 0x0000000406067c24 */ /* 0x002fce000f8e02ff */
.L_x_0:
[----:B0-----:R-:W-:-:S06]  /*00d0*/  IMAD.WIDE R8, R7, 0x2, R2 ;  /* 0x0000000207087825 */ /* 0x001fcc00078e0202 */
[----:B--2---:R-:W2:Y:S01]  /*00e0*/  LDG.E.U16 R8, desc[UR6][R8.64] ;  /* 0x0000000608087981 */ /* 0x004ea2000c1e1500 */
[----:B------:R-:W-:Y:S01]  /*00f0*/  HFMA2 R14, -RZ, RZ, 1.125, -9232 ;  /* 0x3c80f082ff0e7431 */ /* 0x000fe200000001ff */
[----:B------:R-:W-:Y:S01]  /*0100*/  MOV R13, 0x3f800000 ;  /* 0x3f800000000d7802 */ /* 0x000fe20000000f00 */
[----:B--2---:R-:W-:-:S05]  /*0110*/  HADD2.F32 R10, -RZ, R8.H0_H0 ;  /* 0x20000008ff0a7230 */ /* 0x004fca0000004100 */
[----:B------:R-:W-:-:S04]  /*0120*/  FMUL R11, R10, 0.044714998453855514526 ;  /* 0x3d3727130a0b7820 */ /* 0x000fc80000400000 */
[----:B------:R-:W-:-:S04]  /*0130*/  FMUL R11, R10, R11 ;  /* 0x0000000b0a0b7220 */ /* 0x000fc80000400000 */
[C---:B------:R-:W-:Y:S01]  /*0140*/  FFMA R11, R10.reuse, R11, R10 ;  /* 0x0000000b0a0b7223 */ /* 0x040fe2000000000a */
[----:B------:R-:W-:-:S03]  /*0150*/  FMUL R10, R10, 0.5 ;  /* 0x3f0000000a0a7820 */ /* 0x000fc60000400000 */
[----:B------:R-:W-:-:S04]  /*0160*/  FMUL R11, R11, 0.79788458347320556641 ;  /* 0x3f4c422a0b0b7820 */ /* 0x000fc80000400000 */
[C---:B------:R-:W-:Y:S01]  /*0170*/  FMUL R0, |R11|.reuse, 2.8853900432586669922 ;  /* 0x4038aa3b0b007820 */ /* 0x040fe20000400200 */
[C---:B------:R-:W-:Y:S01]  /*0180*/  FMUL R9, R11.reuse, R11 ;  /* 0x0000000b0b097220 */ /* 0x040fe20000400000 */
[C---:B------:R-:W-:Y:S02]  /*0190*/  FSETP.GE.AND P1, PT, |R11|.reuse, 0.60000002384185791016, PT ;  /* 0x3f19999a0b00780b */ /* 0x040fe40003f26200 */
[----:B------:R-:W-:Y:S01]  /*01a0*/  FSETP.GE.AND P0, PT, |R11|, 9.010913848876953125, PT ;  /* 0x41102cb40b00780b */ /* 0x000fe20003f06200 */
[C---:B------:R-:W-:Y:S01]  /*01b0*/  FFMA R14, R9.reuse, R14, -0.052303962409496307373 ;  /* 0xbd563cae090e7423 */ /* 0x040fe2000000000e */
[----:B------:R-:W0:Y:S03]  /*01c0*/  MUFU.EX2 R0, R0 ;  /* 0x0000000000007308 */ /* 0x000e260000000800 */
[----:B------:R-:W-:Y:S01]  /*01d0*/  FFMA R14, R9, R14, 0.1331529766321182251 ;  /* 0x3e085941090e7423 */ /* 0x000fe2000000000e */
[----:B0-----:R-:W-:-:S03]  /*01e0*/  FADD R12, R0, 1 ;  /* 0x3f800000000c7421 */ /* 0x001fc60000000000 */
[----:B------:R-:W-:-:S04]  /*01f0*/  FFMA R0, R9, R14, -0.33332768082618713379 ;  /* 0xbeaaa9ed09007423 */ /* 0x000fc8000000000e */
[----:B------:R-:W-:Y:S01]  /*0200*/  FFMA R0, R9, R0, RZ ;  /* 0x0000000009007223 */ /* 0x000fe200000000ff */
[----:B------:R-:W0:Y:S02]  /*0210*/  MUFU.RCP R12, R12 ;  /* 0x0000000c000c7308 */ /* 0x000e240000001000 */
[----:B0-----:R-:W-:-:S05]  /*0220*/  FFMA R8, R12, -2, R13 ;  /* 0xc00000000c087823 */ /* 0x001fca000000000d */
[----:B------:R-:W-:-:S04]  /*0230*/  FSEL R8, R8, 1, !P0 ;  /* 0x3f80000008087808 */ /* 0x000fc80004000000 */
[--C-:B------:R-:W-:Y:S01]  /*0240*/  LOP3.LUT R8, R8, 0x80000000, R11.reuse, 0xb8, !PT ;  /* 0x8000000008087812 */ /* 0x100fe200078eb80b */
[----:B------:R-:W-:-:S04]  /*0250*/  @!P1 FFMA R8, R11, R0, R11 ;  /* 0x000000000b089223 */ /* 0x000fc8000000000b */
[----:B------:R-:W-:-:S04]  /*0260*/  FADD R9, R8, 1 ;  /* 0x3f80000008097421 */ /* 0x000fc80000000000 */
[----:B------:R-:W-:-:S05]  /*0270*/  FMUL R9, R10, R9 ;  /* 0x000000090a097220 */ /* 0x000fca0000400000 */
[----:B------:R-:W-:Y:S01]  /*0280*/  F2FP.F16.F32.PACK_AB R0, RZ, R9 ;  /* 0x00000009ff00723e */ /* 0x000fe200000000ff */
[----:B---3--:R-:W-:Y:S01]  /*0290*/  IMAD.WIDE R8, R7, 0x2, R4 ;  /* 0x0000000207087825 */ /* 0x008fe200078e0204 */
[----:B------:R-:W-:-:S04]  /*02a0*/  IADD3 R7, PT, PT, R6, R7, RZ ;  /* 0x0000000706077210 */ /* 0x000fc80007ffe0ff */
[----:B------:R1:W-:Y:S01]  /*02b0*/  STG.E.U16 desc[UR6][R8.64], R0 ;  /* 0x0000000008007986 */ /* 0x0003e2000c101506 */
[----:B------:R-:W-:-:S13]  /*02c0*/  ISETP.GE.AND P0, PT, R7, UR5, PT ;  /* 0x0000000507007c0c */ /* 0x000fda000bf06270 */
[----:B-1----:R-:W-:Y:S05]  /*02d0*/  @!P0 BRA `(.L_x_0) ;  /* 0xfffffffc007c8947 */ /* 0x002fea000383ffff */
[----:B------:R-:W-:Y:S05]  /*02e0*/  EXIT ;  /* 0x000000000000794d */ /* 0x000fea0003800000 */
.L_x_1:
[----:B------:R-:W-:-:S00]  /*02f0*/  BRA `(.L_x_1) ;  /* 0xfffffffc00fc7947 */ /* 0x000fc0000383ffff */
[----:B------:R-:W-:-:S00]  /*0300*/  NOP ;  /* 0x0000000000007918 */ /* 0x000fc00000000000 */
[----:B------:R-:W-:-:S00]  /*0310*/  NOP ;  /* 0x0000000000007918 */ /* 0x000fc00000000000 */
[----:B------:R-:W-:-:S00]  /*0320*/  NOP ;  /* 0x0000000000007918 */ /* 0x000fc00000000000 */
[----:B------:R-:W-:-:S00]  /*0330*/  NOP ;  /* 0x0000000000007918 */ /* 0x000fc00000000000 */
[----:B------:R-:W-:-:S00]  /*0340*/  NOP ;  /* 0x0000000000007918 */ /* 0x000fc00000000000 */
[----:B------:R-:W-:-:S00]  /*0350*/  NOP ;  /* 0x0000000000007918 */ /* 0x000fc00000000000 */
[----:B------:R-:W-:-:S00]  /*0360*/  NOP ;  /* 0x0000000000007918 */ /* 0x000fc00000000000 */
[----:B------:R-:W-:-:S00]  /*0370*/  NOP ;  /* 0x0000000000007918 */ /* 0x000fc00000000000 */
.L_x_2:


//--------------------- .nv.shared.reserved.0     --------------------------
	.section	.nv.shared.reserved.0,"aw",@nobits
	.weak		__nv_reservedSMEM_offset_0_alias
	.size		__nv_reservedSMEM_offset_0_alias, 0, 64
	.other		__nv_reservedSMEM_offset_0_alias,@"STO_CUDA_RESERVED_SHARED STV_DEFAULT"
__nv_reservedSMEM_offset_0_alias:
	.zero		0
	.zero		64


//--------------------- .nv.constant0._Z18FP16GeluCUDAKernelILi1EEvPK6__halfPS0_i --------------------------
	.section	.nv.constant0._Z18FP16GeluCUDAKernelILi1EEvPK6__halfPS0_i,"a",@progbits
	.sectionflags	@""
	.align	4
.nv.constant0._Z18FP16GeluCUDAKernelILi1EEvPK6__halfPS0_i:
	.zero		916


//--------------------- SYMBOLS --------------------------

	.type		.nv.reservedSmem.offset0,@object
	.size		.nv.reservedSmem.offset0,0x4
